//
// Generated by NVIDIA NVVM Compiler
//
// Compiler Build ID: CL-36424714
// Cuda compilation tools, release 13.0, V13.0.88
// Based on NVVM 20.0.0
//

.version 9.0
.target sm_100
.address_size 64

	// .globl	_Z14cumprod_kernelPKfPfl

.visible .entry _Z14cumprod_kernelPKfPfl(
	.param .u64 .ptr .align 1 _Z14cumprod_kernelPKfPfl_param_0,
	.param .u64 .ptr .align 1 _Z14cumprod_kernelPKfPfl_param_1,
	.param .u64 _Z14cumprod_kernelPKfPfl_param_2
)
{
	.reg .pred 	%p<10>;
	.reg .b32 	%r<2>;
	.reg .b32 	%f<71>;
	.reg .b64 	%rd<55>;

	ld.param.u64 	%rd30, [_Z14cumprod_kernelPKfPfl_param_0];
	ld.param.u64 	%rd31, [_Z14cumprod_kernelPKfPfl_param_1];
	ld.param.u64 	%rd29, [_Z14cumprod_kernelPKfPfl_param_2];
	cvta.to.global.u64 	%rd1, %rd31;
	cvta.to.global.u64 	%rd2, %rd30;
	mov.u32 	%r1, %ctaid.x;
	cvt.u64.u32 	%rd32, %r1;
	mul.lo.s64 	%rd3, %rd29, %rd32;
	setp.lt.s64 	%p1, %rd29, 1;
	@%p1 bra 	$L__BB0_13;
	and.b64  	%rd4, %rd29, 15;
	setp.lt.u64 	%p2, %rd29, 16;
	mov.f32 	%f67, 0f3F800000;
	mov.b64 	%rd50, 0;
	@%p2 bra 	$L__BB0_4;
	and.b64  	%rd50, %rd29, 9223372036854775792;
	shl.b64 	%rd34, %rd3, 2;
	add.s64 	%rd35, %rd34, 32;
	add.s64 	%rd47, %rd2, %rd35;
	add.s64 	%rd46, %rd1, %rd35;
	mov.f32 	%f67, 0f3F800000;
	mov.u64 	%rd48, %rd50;
$L__BB0_3:
	.pragma "nounroll";
	ld.global.f32 	%f12, [%rd47+-32];
	mul.f32 	%f13, %f67, %f12;
	st.global.f32 	[%rd46+-32], %f13;
	ld.global.f32 	%f14, [%rd47+-28];
	mul.f32 	%f15, %f13, %f14;
	st.global.f32 	[%rd46+-28], %f15;
	ld.global.f32 	%f16, [%rd47+-24];
	mul.f32 	%f17, %f15, %f16;
	st.global.f32 	[%rd46+-24], %f17;
	ld.global.f32 	%f18, [%rd47+-20];
	mul.f32 	%f19, %f17, %f18;
	st.global.f32 	[%rd46+-20], %f19;
	ld.global.f32 	%f20, [%rd47+-16];
	mul.f32 	%f21, %f19, %f20;
	st.global.f32 	[%rd46+-16], %f21;
	ld.global.f32 	%f22, [%rd47+-12];
	mul.f32 	%f23, %f21, %f22;
	st.global.f32 	[%rd46+-12], %f23;
	ld.global.f32 	%f24, [%rd47+-8];
	mul.f32 	%f25, %f23, %f24;
	st.global.f32 	[%rd46+-8], %f25;
	ld.global.f32 	%f26, [%rd47+-4];
	mul.f32 	%f27, %f25, %f26;
	st.global.f32 	[%rd46+-4], %f27;
	ld.global.f32 	%f28, [%rd47];
	mul.f32 	%f29, %f27, %f28;
	st.global.f32 	[%rd46], %f29;
	ld.global.f32 	%f30, [%rd47+4];
	mul.f32 	%f31, %f29, %f30;
	st.global.f32 	[%rd46+4], %f31;
	ld.global.f32 	%f32, [%rd47+8];
	mul.f32 	%f33, %f31, %f32;
	st.global.f32 	[%rd46+8], %f33;
	ld.global.f32 	%f34, [%rd47+12];
	mul.f32 	%f35, %f33, %f34;
	st.global.f32 	[%rd46+12], %f35;
	ld.global.f32 	%f36, [%rd47+16];
	mul.f32 	%f37, %f35, %f36;
	st.global.f32 	[%rd46+16], %f37;
	ld.global.f32 	%f38, [%rd47+20];
	mul.f32 	%f39, %f37, %f38;
	st.global.f32 	[%rd46+20], %f39;
	ld.global.f32 	%f40, [%rd47+24];
	mul.f32 	%f41, %f39, %f40;
	st.global.f32 	[%rd46+24], %f41;
	ld.global.f32 	%f42, [%rd47+28];
	mul.f32 	%f67, %f41, %f42;
	st.global.f32 	[%rd46+28], %f67;
	add.s64 	%rd48, %rd48, -16;
	add.s64 	%rd47, %rd47, 64;
	add.s64 	%rd46, %rd46, 64;
	setp.ne.s64 	%p3, %rd48, 0;
	@%p3 bra 	$L__BB0_3;
$L__BB0_4:
	setp.eq.s64 	%p4, %rd4, 0;
	@%p4 bra 	$L__BB0_13;
	and.b64  	%rd15, %rd29, 7;
	setp.lt.u64 	%p5, %rd4, 8;
	@%p5 bra 	$L__BB0_7;
	add.s64 	%rd36, %rd50, %rd3;
	shl.b64 	%rd37, %rd36, 2;
	add.s64 	%rd38, %rd2, %rd37;
	ld.global.f32 	%f43, [%rd38];
	mul.f32 	%f44, %f67, %f43;
	add.s64 	%rd39, %rd1, %rd37;
	st.global.f32 	[%rd39], %f44;
	ld.global.f32 	%f45, [%rd38+4];
	mul.f32 	%f46, %f44, %f45;
	st.global.f32 	[%rd39+4], %f46;
	ld.global.f32 	%f47, [%rd38+8];
	mul.f32 	%f48, %f46, %f47;
	st.global.f32 	[%rd39+8], %f48;
	ld.global.f32 	%f49, [%rd38+12];
	mul.f32 	%f50, %f48, %f49;
	st.global.f32 	[%rd39+12], %f50;
	ld.global.f32 	%f51, [%rd38+16];
	mul.f32 	%f52, %f50, %f51;
	st.global.f32 	[%rd39+16], %f52;
	ld.global.f32 	%f53, [%rd38+20];
	mul.f32 	%f54, %f52, %f53;
	st.global.f32 	[%rd39+20], %f54;
	ld.global.f32 	%f55, [%rd38+24];
	mul.f32 	%f56, %f54, %f55;
	st.global.f32 	[%rd39+24], %f56;
	ld.global.f32 	%f57, [%rd38+28];
	mul.f32 	%f67, %f56, %f57;
	st.global.f32 	[%rd39+28], %f67;
	add.s64 	%rd50, %rd50, 8;
$L__BB0_7:
	setp.eq.s64 	%p6, %rd15, 0;
	@%p6 bra 	$L__BB0_13;
	and.b64  	%rd52, %rd29, 3;
	setp.lt.u64 	%p7, %rd15, 4;
	@%p7 bra 	$L__BB0_10;
	add.s64 	%rd40, %rd50, %rd3;
	shl.b64 	%rd41, %rd40, 2;
	add.s64 	%rd42, %rd2, %rd41;
	ld.global.f32 	%f58, [%rd42];
	mul.f32 	%f59, %f67, %f58;
	add.s64 	%rd43, %rd1, %rd41;
	st.global.f32 	[%rd43], %f59;
	ld.global.f32 	%f60, [%rd42+4];
	mul.f32 	%f61, %f59, %f60;
	st.global.f32 	[%rd43+4], %f61;
	ld.global.f32 	%f62, [%rd42+8];
	mul.f32 	%f63, %f61, %f62;
	st.global.f32 	[%rd43+8], %f63;
	ld.global.f32 	%f64, [%rd42+12];
	mul.f32 	%f67, %f63, %f64;
	st.global.f32 	[%rd43+12], %f67;
	add.s64 	%rd50, %rd50, 4;
$L__BB0_10:
	setp.eq.s64 	%p8, %rd52, 0;
	@%p8 bra 	$L__BB0_13;
	add.s64 	%rd44, %rd50, %rd3;
	shl.b64 	%rd45, %rd44, 2;
	add.s64 	%rd54, %rd1, %rd45;
	add.s64 	%rd53, %rd2, %rd45;
$L__BB0_12:
	.pragma "nounroll";
	ld.global.f32 	%f65, [%rd53];
	mul.f32 	%f67, %f67, %f65;
	st.global.f32 	[%rd54], %f67;
	add.s64 	%rd54, %rd54, 4;
	add.s64 	%rd53, %rd53, 4;
	add.s64 	%rd52, %rd52, -1;
	setp.ne.s64 	%p9, %rd52, 0;
	@%p9 bra 	$L__BB0_12;
$L__BB0_13:
	ret;

}


// ===== COMPILED SASS (sm_100) =====

	.target	sm_100

	.elftype	@"ET_EXEC"


//--------------------- .note.nv.tkinfo           --------------------------
	.section	.note.nv.tkinfo,"",@"SHT_NOTE"
	.sectionflags	@"SHF_NOTE_NV_TKINFO"
	.tkinfo
        /*0018*/ 	.word	0x00000002
        /*0030*/ 	.string	""
        /*0030*/ 	.string	"ptxas"
        /*0030*/ 	.string	"Cuda compilation tools, release 13.0, V13.0.88"
        /*0030*/ 	.string	"Build cuda_13.0.r13.0/compiler.36424714_0"
        /*0030*/ 	.string	"-arch sm_100 -m 64 "



//--------------------- .note.nv.cuinfo           --------------------------
	.section	.note.nv.cuinfo,"",@"SHT_NOTE"
	.sectionflags	@"SHF_NOTE_NV_CUINFO"
        /*0018*/ 	.short	0x0002
        /*001a*/ 	.short	0x0064
        /*001c*/ 	.short	0x0082
	.zero		2


//--------------------- .nv.info                  --------------------------
	.section	.nv.info,"",@"SHT_CUDA_INFO"
	.align	4


	//----- nvinfo : EIATTR_REGCOUNT
	.align		4
        /*0000*/ 	.byte	0x04, 0x2f
        /*0002*/ 	.short	(.L_1 - .L_0)
	.align		4
.L_0:
        /*0004*/ 	.word	index@(_Z14cumprod_kernelPKfPfl)
        /*0008*/ 	.word	0x0000001a


	//----- nvinfo : EIATTR_FRAME_SIZE
	.align		4
.L_1:
        /*000c*/ 	.byte	0x04, 0x11
        /*000e*/ 	.short	(.L_3 - .L_2)
	.align		4
.L_2:
        /*0010*/ 	.word	index@(_Z14cumprod_kernelPKfPfl)
        /*0014*/ 	.word	0x00000000


	//----- nvinfo : EIATTR_MIN_STACK_SIZE
	.align		4
.L_3:
        /*0018*/ 	.byte	0x04, 0x12
        /*001a*/ 	.short	(.L_5 - .L_4)
	.align		4
.L_4:
        /*001c*/ 	.word	index@(_Z14cumprod_kernelPKfPfl)
        /*0020*/ 	.word	0x00000000
.L_5:


//--------------------- .nv.compat                --------------------------
	.section	.nv.compat,"",@"SHT_CUDA_COMPAT_INFO"
	.align	4
        /*0000*/ 	.byte	0x02, 0x09, 0x00, 0x00, 0x02, 0x02, 0x01, 0x00, 0x02, 0x05, 0x05, 0x00, 0x03, 0x07, 0x01, 0x01
        /*0010*/ 	.byte	0x02, 0x03, 0x00, 0x00, 0x02, 0x06, 0x01, 0x00, 0x04, 0x0b, 0x08, 0x00, 0x09, 0x00, 0x00, 0x00
        /*0020*/ 	.byte	0x00, 0x00, 0x00, 0x00


//--------------------- .nv.info._Z14cumprod_kernelPKfPfl --------------------------
	.section	.nv.info._Z14cumprod_kernelPKfPfl,"",@"SHT_CUDA_INFO"
	.sectionflags	@""
	.align	4


	//----- nvinfo : EIATTR_CUDA_API_VERSION
	.align		4
        /*0000*/ 	.byte	0x04, 0x37
        /*0002*/ 	.short	(.L_7 - .L_6)
.L_6:
        /*0004*/ 	.word	0x00000082


	//----- nvinfo : EIATTR_KPARAM_INFO
	.align		4
.L_7:
        /*0008*/ 	.byte	0x04, 0x17
        /*000a*/ 	.short	(.L_9 - .L_8)
.L_8:
        /*000c*/ 	.word	0x00000000
        /*0010*/ 	.short	0x0002
        /*0012*/ 	.short	0x0010
        /*0014*/ 	.byte	0x00, 0xf0, 0x21, 0x00


	//----- nvinfo : EIATTR_KPARAM_INFO
	.align		4
.L_9:
        /*0018*/ 	.byte	0x04, 0x17
        /*001a*/ 	.short	(.L_11 - .L_10)
.L_10:
        /*001c*/ 	.word	0x00000000
        /*0020*/ 	.short	0x0001
        /*0022*/ 	.short	0x0008
        /*0024*/ 	.byte	0x00, 0xf5, 0x21, 0x00


	//----- nvinfo : EIATTR_KPARAM_INFO
	.align		4
.L_11:
        /*0028*/ 	.byte	0x04, 0x17
        /*002a*/ 	.short	(.L_13 - .L_12)
.L_12:
        /*002c*/ 	.word	0x00000000
        /*0030*/ 	.short	0x0000
        /*0032*/ 	.short	0x0000
        /*0034*/ 	.byte	0x00, 0xf5, 0x21, 0x00


	//----- nvinfo : EIATTR_SPARSE_MMA_MASK
	.align		4
.L_13:
        /*0038*/ 	.byte	0x03, 0x50
        /*003a*/ 	.short	0x0000


	//----- nvinfo : EIATTR_MAXREG_COUNT
	.align		4
        /*003c*/ 	.byte	0x03, 0x1b
        /*003e*/ 	.short	0x00ff


	//----- nvinfo : EIATTR_MERCURY_ISA_VERSION
	.align		4
        /*0040*/ 	.byte	0x03, 0x5f
        /*0042*/ 	.short	0x0101


	//----- nvinfo : EIATTR_VRC_CTA_INIT_COUNT
	.align		4
        /*0044*/ 	.byte	0x02, 0x4a
	.zero		1
	.zero		1


	//----- nvinfo : EIATTR_EXIT_INSTR_OFFSETS
	.align		4
        /*0048*/ 	.byte	0x04, 0x1c
        /*004a*/ 	.short	(.L_15 - .L_14)


	//   ....[0]....
.L_14:
        /*004c*/ 	.word	0x00000040


	//   ....[1]....
        /*0050*/ 	.word	0x000005a0


	//   ....[2]....
        /*0054*/ 	.word	0x00000840


	//   ....[3]....
        /*0058*/ 	.word	0x00000a30


	//   ....[4]....
        /*005c*/ 	.word	0x00000bd0


	//----- nvinfo : EIATTR_CBANK_PARAM_SIZE
	.align		4
.L_15:
        /*0060*/ 	.byte	0x03, 0x19
        /*0062*/ 	.short	0x0018


	//----- nvinfo : EIATTR_PARAM_CBANK
	.align		4
        /*0064*/ 	.byte	0x04, 0x0a
        /*0066*/ 	.short	(.L_17 - .L_16)
	.align		4
.L_16:
        /*0068*/ 	.word	index@(.nv.constant0._Z14cumprod_kernelPKfPfl)
        /*006c*/ 	.short	0x0380
        /*006e*/ 	.short	0x0018


	//----- nvinfo : EIATTR_SW_WAR
	.align		4
.L_17:
        /*0070*/ 	.byte	0x04, 0x36
        /*0072*/ 	.short	(.L_19 - .L_18)
.L_18:
        /*0074*/ 	.word	0x00000008
.L_19:


//--------------------- .nv.callgraph             --------------------------
	.section	.nv.callgraph,"",@"SHT_CUDA_CALLGRAPH"
	.align	4
	.sectionentsize	8
	.align		4
        /*0000*/ 	.word	0x00000000
	.align		4
        /*0004*/ 	.word	0xffffffff
	.align		4
        /*0008*/ 	.word	0x00000000
	.align		4
        /*000c*/ 	.word	0xfffffffe
	.align		4
        /*0010*/ 	.word	0x00000000
	.align		4
        /*0014*/ 	.word	0xfffffffd
	.align		4
        /*0018*/ 	.word	0x00000000
	.align		4
        /*001c*/ 	.word	0xfffffffc


//--------------------- .text._Z14cumprod_kernelPKfPfl --------------------------
	.section	.text._Z14cumprod_kernelPKfPfl,"ax",@progbits
	.align	128
        .global         _Z14cumprod_kernelPKfPfl
        .type           _Z14cumprod_kernelPKfPfl,@function
        .size           _Z14cumprod_kernelPKfPfl,(.L_x_6 - _Z14cumprod_kernelPKfPfl)
        .other          _Z14cumprod_kernelPKfPfl,@"STO_CUDA_ENTRY STV_DEFAULT"
_Z14cumprod_kernelPKfPfl:
.text._Z14cumprod_kernelPKfPfl:
[----:B------:R-:W-:Y:S08]  /*0000*/  LDC R1, c[0x0][0x37c] ;  /* 0x0000df00ff017b82 */ /* 0x000ff00000000800 */
[----:B------:R-:W0:Y:S02]  /*0010*/  LDC.64 R4, c[0x0][0x390] ;  /* 0x0000e400ff047b82 */ /* 0x000e240000000a00 */
[----:B0-----:R-:W-:-:S04]  /*0020*/  ISETP.GE.U32.AND P0, PT, R4, 0x1, PT ;  /* 0x000000010400780c */ /* 0x001fc80003f06070 */
[----:B------:R-:W-:-:S13]  /*0030*/  ISETP.GE.AND.EX P0, PT, R5, RZ, PT, P0 ;  /* 0x000000ff0500720c */ /* 0x000fda0003f06300 */
[----:B------:R-:W-:Y:S05]  /*0040*/  @!P0 EXIT ;  /* 0x000000000000894d */ /* 0x000fea0003800000 */
[----:B------:R-:W0:Y:S01]  /*0050*/  S2UR UR4, SR_CTAID.X ;  /* 0x00000000000479c3 */ /* 0x000e220000002500 */
[C---:B------:R-:W-:Y:S01]  /*0060*/  ISETP.GE.U32.AND P1, PT, R4.reuse, 0x10, PT ;  /* 0x000000100400780c */ /* 0x040fe20003f26070 */
[----:B------:R-:W1:Y:S01]  /*0070*/  LDCU.64 UR6, c[0x0][0x358] ;  /* 0x00006b00ff0677ac */ /* 0x000e620008000a00 */
[----:B------:R-:W-:Y:S01]  /*0080*/  LOP3.LUT R14, R4, 0xf, RZ, 0xc0, !PT ;  /* 0x0000000f040e7812 */ /* 0x000fe200078ec0ff */
[----:B------:R-:W-:Y:S01]  /*0090*/  IMAD.MOV.U32 R15, RZ, RZ, 0x3f800000 ;  /* 0x3f800000ff0f7424 */ /* 0x000fe200078e00ff */
[----:B------:R-:W-:Y:S01]  /*00a0*/  ISETP.GE.U32.AND.EX P1, PT, R5, RZ, PT, P1 ;  /* 0x000000ff0500720c */ /* 0x000fe20003f26110 */
[----:B------:R-:W-:Y:S01]  /*00b0*/  IMAD.MOV.U32 R9, RZ, RZ, RZ ;  /* 0x000000ffff097224 */ /* 0x000fe200078e00ff */
[----:B------:R-:W-:Y:S01]  /*00c0*/  ISETP.NE.U32.AND P0, PT, R14, RZ, PT ;  /* 0x000000ff0e00720c */ /* 0x000fe20003f05070 */
[----:B------:R-:W-:-:S03]  /*00d0*/  IMAD.MOV.U32 R0, RZ, RZ, RZ ;  /* 0x000000ffff007224 */ /* 0x000fc600078e00ff */
[----:B------:R-:W-:Y:S01]  /*00e0*/  ISETP.NE.AND.EX P0, PT, RZ, RZ, PT, P0 ;  /* 0x000000ffff00720c */ /* 0x000fe20003f05300 */
[----:B0-----:R-:W-:-:S04]  /*00f0*/  IMAD.WIDE.U32 R2, R4, UR4, RZ ;  /* 0x0000000404027c25 */ /* 0x001fc8000f8e00ff */
[----:B------:R-:W-:Y:S02]  /*0100*/  IMAD R11, R5, UR4, R3 ;  /* 0x00000004050b7c24 */ /* 0x000fe4000f8e0203 */
[----:B-1----:R-:W-:Y:S06]  /*0110*/  @!P1 BRA `(.L_x_0) ;  /* 0x0000000400209947 */ /* 0x002fec0003800000 */
[----:B------:R-:W0:Y:S01]  /*0120*/  LDCU.128 UR8, c[0x0][0x380] ;  /* 0x00007000ff0877ac */ /* 0x000e220008000c00 */
[C---:B------:R-:W-:Y:S01]  /*0130*/  LEA R16, P1, R2.reuse, 0x20, 0x2 ;  /* 0x0000002002107811 */ /* 0x040fe200078210ff */
[----:B------:R-:W-:Y:S01]  /*0140*/  IMAD.MOV.U32 R15, RZ, RZ, 0x3f800000 ;  /* 0x3f800000ff0f7424 */ /* 0x000fe200078e00ff */
[----:B------:R-:W-:Y:S02]  /*0150*/  LOP3.LUT R0, R5, 0x7fffffff, RZ, 0xc0, !PT ;  /* 0x7fffffff05007812 */ /* 0x000fe400078ec0ff */
[----:B------:R-:W-:Y:S02]  /*0160*/  LEA.HI.X R17, R2, RZ, R11, 0x2, P1 ;  /* 0x000000ff02117211 */ /* 0x000fe400008f140b */
[----:B------:R-:W-:Y:S01]  /*0170*/  LOP3.LUT R9, R4, 0xfffffff0, RZ, 0xc0, !PT ;  /* 0xfffffff004097812 */ /* 0x000fe200078ec0ff */
[----:B------:R-:W-:-:S04]  /*0180*/  IMAD.MOV.U32 R8, RZ, RZ, R0 ;  /* 0x000000ffff087224 */ /* 0x000fc800078e0000 */
[----:B------:R-:W-:Y:S01]  /*0190*/  IMAD.MOV.U32 R5, RZ, RZ, R9 ;  /* 0x000000ffff057224 */ /* 0x000fe200078e0009 */
[C---:B0-----:R-:W-:Y:S02]  /*01a0*/  IADD3 R10, P2, PT, R16.reuse, UR8, RZ ;  /* 0x00000008100a7c10 */ /* 0x041fe4000ff5e0ff */
[----:B------:R-:W-:Y:S02]  /*01b0*/  IADD3 R16, P1, PT, R16, UR10, RZ ;  /* 0x0000000a10107c10 */ /* 0x000fe4000ff3e0ff */
[C---:B------:R-:W-:Y:S02]  /*01c0*/  IADD3.X R7, PT, PT, R17.reuse, UR9, RZ, P2, !PT ;  /* 0x0000000911077c10 */ /* 0x040fe400097fe4ff */
[----:B------:R-:W-:-:S09]  /*01d0*/  IADD3.X R17, PT, PT, R17, UR11, RZ, P1, !PT ;  /* 0x0000000b11117c10 */ /* 0x000fd20008ffe4ff */
.L_x_1:
[----:B------:R-:W-:-:S05]  /*01e0*/  IMAD.MOV.U32 R6, RZ, RZ, R10 ;  /* 0x000000ffff067224 */ /* 0x000fca00078e000a */
[----:B------:R-:W2:Y:S01]  /*01f0*/  LDG.E R10, desc[UR6][R6.64+-0x20] ;  /* 0xffffe006060a7981 */ /* 0x000ea2000c1e1900 */
[----:B-1----:R-:W-:Y:S02]  /*0200*/  IMAD.MOV.U32 R12, RZ, RZ, R16 ;  /* 0x000000ffff0c7224 */ /* 0x002fe400078e0010 */
[----:B------:R-:W-:Y:S02]  /*0210*/  IMAD.MOV.U32 R13, RZ, RZ, R17 ;  /* 0x000000ffff0d7224 */ /* 0x000fe400078e0011 */
[----:B--2---:R-:W-:-:S05]  /*0220*/  FMUL R15, R10, R15 ;  /* 0x0000000f0a0f7220 */ /* 0x004fca0000400000 */
[----:B------:R0:W-:Y:S04]  /*0230*/  STG.E desc[UR6][R12.64+-0x20], R15 ;  /* 0xffffe00f0c007986 */ /* 0x0001e8000c101906 */
[----:B------:R-:W2:Y:S02]  /*0240*/  LDG.E R10, desc[UR6][R6.64+-0x1c] ;  /* 0xffffe406060a7981 */ /* 0x000ea4000c1e1900 */
[----:B--2---:R-:W-:-:S05]  /*0250*/  FMUL R17, R15, R10 ;  /* 0x0000000a0f117220 */ /* 0x004fca0000400000 */
[----:B------:R1:W-:Y:S04]  /*0260*/  STG.E desc[UR6][R12.64+-0x1c], R17 ;  /* 0xffffe4110c007986 */ /* 0x0003e8000c101906 */
[----:B------:R-:W2:Y:S02]  /*0270*/  LDG.E R10, desc[UR6][R6.64+-0x18] ;  /* 0xffffe806060a7981 */ /* 0x000ea4000c1e1900 */
[----:B--2---:R-:W-:-:S05]  /*0280*/  FMUL R19, R17, R10 ;  /* 0x0000000a11137220 */ /* 0x004fca0000400000 */
[----:B------:R2:W-:Y:S04]  /*0290*/  STG.E desc[UR6][R12.64+-0x18], R19 ;  /* 0xffffe8130c007986 */ /* 0x0005e8000c101906 */
[----:B------:R-:W3:Y:S02]  /*02a0*/  LDG.E R10, desc[UR6][R6.64+-0x14] ;  /* 0xffffec06060a7981 */ /* 0x000ee4000c1e1900 */
[----:B---3--:R-:W-:-:S05]  /*02b0*/  FMUL R21, R19, R10 ;  /* 0x0000000a13157220 */ /* 0x008fca0000400000 */
[----:B------:R3:W-:Y:S04]  /*02c0*/  STG.E desc[UR6][R12.64+-0x14], R21 ;  /* 0xffffec150c007986 */ /* 0x0007e8000c101906 */
[----:B------:R-:W0:Y:S02]  /*02d0*/  LDG.E R10, desc[UR6][R6.64+-0x10] ;  /* 0xfffff006060a7981 */ /* 0x000e24000c1e1900 */
[----:B0-----:R-:W-:-:S05]  /*02e0*/  FMUL R15, R21, R10 ;  /* 0x0000000a150f7220 */ /* 0x001fca0000400000 */
[----:B------:R0:W-:Y:S04]  /*02f0*/  STG.E desc[UR6][R12.64+-0x10], R15 ;  /* 0xfffff00f0c007986 */ /* 0x0001e8000c101906 */
[----:B------:R-:W1:Y:S02]  /*0300*/  LDG.E R10, desc[UR6][R6.64+-0xc] ;  /* 0xfffff406060a7981 */ /* 0x000e64000c1e1900 */
[----:B-1----:R-:W-:-:S05]  /*0310*/  FMUL R17, R15, R10 ;  /* 0x0000000a0f117220 */ /* 0x002fca0000400000 */
        /* <DEDUP_REMOVED lines=9> */
[----:B------:R-:W-:Y:S04]  /*03b0*/  STG.E desc[UR6][R12.64], R15 ;  /* 0x0000000f0c007986 */ /* 0x000fe8000c101906 */
        /* <DEDUP_REMOVED lines=8> */
[----:B------:R-:W-:Y:S04]  /*0440*/  STG.E desc[UR6][R12.64+0xc], R21 ;  /* 0x00000c150c007986 */ /* 0x000fe8000c101906 */
[----:B------:R-:W2:Y:S02]  /*0450*/  LDG.E R10, desc[UR6][R6.64+0x10] ;  /* 0x00001006060a7981 */ /* 0x000ea4000c1e1900 */
[----:B--2---:R-:W-:-:S05]  /*0460*/  FMUL R23, R21, R10 ;  /* 0x0000000a15177220 */ /* 0x004fca0000400000 */
[----:B------:R-:W-:Y:S04]  /*0470*/  STG.E desc[UR6][R12.64+0x10], R23 ;  /* 0x000010170c007986 */ /* 0x000fe8000c101906 */
[----:B------:R-:W0:Y:S02]  /*0480*/  LDG.E R10, desc[UR6][R6.64+0x14] ;  /* 0x00001406060a7981 */ /* 0x000e24000c1e1900 */
[----:B0-----:R-:W-:-:S05]  /*0490*/  FMUL R17, R23, R10 ;  /* 0x0000000a17117220 */ /* 0x001fca0000400000 */
[----:B------:R0:W-:Y:S04]  /*04a0*/  STG.E desc[UR6][R12.64+0x14], R17 ;  /* 0x000014110c007986 */ /* 0x0001e8000c101906 */
[----:B------:R-:W1:Y:S01]  /*04b0*/  LDG.E R10, desc[UR6][R6.64+0x18] ;  /* 0x00001806060a7981 */ /* 0x000e62000c1e1900 */
[----:B------:R-:W-:-:S04]  /*04c0*/  IADD3 R5, P1, PT, R5, -0x10, RZ ;  /* 0xfffffff005057810 */ /* 0x000fc80007f3e0ff */
[----:B------:R-:W-:Y:S01]  /*04d0*/  IADD3.X R8, PT, PT, R8, -0x1, RZ, P1, !PT ;  /* 0xffffffff08087810 */ /* 0x000fe20000ffe4ff */
[----:B-1----:R-:W-:-:S05]  /*04e0*/  FMUL R19, R17, R10 ;  /* 0x0000000a11137220 */ /* 0x002fca0000400000 */
[----:B------:R1:W-:Y:S04]  /*04f0*/  STG.E desc[UR6][R12.64+0x18], R19 ;  /* 0x000018130c007986 */ /* 0x0003e8000c101906 */
[----:B------:R-:W2:Y:S01]  /*0500*/  LDG.E R10, desc[UR6][R6.64+0x1c] ;  /* 0x00001c06060a7981 */ /* 0x000ea2000c1e1900 */
[----:B------:R-:W-:Y:S02]  /*0510*/  ISETP.NE.U32.AND P1, PT, R5, RZ, PT ;  /* 0x000000ff0500720c */ /* 0x000fe40003f25070 */
[----:B------:R-:W-:Y:S02]  /*0520*/  IADD3 R16, P3, PT, R12, 0x40, RZ ;  /* 0x000000400c107810 */ /* 0x000fe40007f7e0ff */
[----:B------:R-:W-:-:S03]  /*0530*/  ISETP.NE.AND.EX P1, PT, R8, RZ, PT, P1 ;  /* 0x000000ff0800720c */ /* 0x000fc60003f25310 */
[----:B0-----:R-:W-:Y:S02]  /*0540*/  IMAD.X R17, RZ, RZ, R13, P3 ;  /* 0x000000ffff117224 */ /* 0x001fe400018e060d */
[----:B--2---:R-:W-:Y:S01]  /*0550*/  FMUL R15, R19, R10 ;  /* 0x0000000a130f7220 */ /* 0x004fe20000400000 */
[----:B------:R-:W-:-:S04]  /*0560*/  IADD3 R10, P2, PT, R6, 0x40, RZ ;  /* 0x00000040060a7810 */ /* 0x000fc80007f5e0ff */
[----:B------:R1:W-:Y:S01]  /*0570*/  STG.E desc[UR6][R12.64+0x1c], R15 ;  /* 0x00001c0f0c007986 */ /* 0x0003e2000c101906 */
[----:B------:R-:W-:Y:S02]  /*0580*/  IMAD.X R7, RZ, RZ, R7, P2 ;  /* 0x000000ffff077224 */ /* 0x000fe400010e0607 */
[----:B------:R-:W-:Y:S06]  /*0590*/  @P1 BRA `(.L_x_1) ;  /* 0xfffffffc00101947 */ /* 0x000fec000383ffff */
.L_x_0:
[----:B------:R-:W-:Y:S05]  /*05a0*/  @!P0 EXIT ;  /* 0x000000000000894d */ /* 0x000fea0003800000 */
[----:B------:R-:W-:Y:S02]  /*05b0*/  ISETP.GE.U32.AND P1, PT, R14, 0x8, PT ;  /* 0x000000080e00780c */ /* 0x000fe40003f26070 */
[----:B------:R-:W-:Y:S02]  /*05c0*/  LOP3.LUT R10, R4, 0x7, RZ, 0xc0, !PT ;  /* 0x00000007040a7812 */ /* 0x000fe400078ec0ff */
[----:B------:R-:W-:Y:S02]  /*05d0*/  ISETP.GE.U32.AND.EX P1, PT, RZ, RZ, PT, P1 ;  /* 0x000000ffff00720c */ /* 0x000fe40003f26110 */
[----:B------:R-:W-:-:S04]  /*05e0*/  ISETP.NE.U32.AND P0, PT, R10, RZ, PT ;  /* 0x000000ff0a00720c */ /* 0x000fc80003f05070 */
[----:B------:R-:W-:-:S07]  /*05f0*/  ISETP.NE.AND.EX P0, PT, RZ, RZ, PT, P0 ;  /* 0x000000ffff00720c */ /* 0x000fce0003f05300 */
[----:B------:R-:W-:Y:S06]  /*0600*/  @!P1 BRA `(.L_x_2) ;  /* 0x00000000008c9947 */ /* 0x000fec0003800000 */
[----:B------:R-:W1:Y:S01]  /*0610*/  LDCU.128 UR8, c[0x0][0x380] ;  /* 0x00007000ff0877ac */ /* 0x000e620008000c00 */
[----:B------:R-:W-:-:S05]  /*0620*/  IADD3 R5, P1, PT, R9, R2, RZ ;  /* 0x0000000209057210 */ /* 0x000fca0007f3e0ff */
[----:B------:R-:W-:Y:S02]  /*0630*/  IMAD.X R8, R0, 0x1, R11, P1 ;  /* 0x0000000100087824 */ /* 0x000fe400008e060b */
[----:B------:R-:W-:-:S03]  /*0640*/  IMAD.SHL.U32 R6, R5, 0x4, RZ ;  /* 0x0000000405067824 */ /* 0x000fc600078e00ff */
[----:B------:R-:W-:Y:S02]  /*0650*/  SHF.L.U64.HI R5, R5, 0x2, R8 ;  /* 0x0000000205057819 */ /* 0x000fe40000010208 */
[----:B-1----:R-:W-:-:S04]  /*0660*/  IADD3 R12, P1, PT, R6, UR8, RZ ;  /* 0x00000008060c7c10 */ /* 0x002fc8000ff3e0ff */
[----:B------:R-:W-:-:S05]  /*0670*/  IADD3.X R13, PT, PT, R5, UR9, RZ, P1, !PT ;  /* 0x00000009050d7c10 */ /* 0x000fca0008ffe4ff */
[----:B------:R-:W2:Y:S01]  /*0680*/  LDG.E R8, desc[UR6][R12.64] ;  /* 0x000000060c087981 */ /* 0x000ea2000c1e1900 */
[----:B------:R-:W-:-:S04]  /*0690*/  IADD3 R6, P1, PT, R6, UR10, RZ ;  /* 0x0000000a06067c10 */ /* 0x000fc8000ff3e0ff */
[----:B------:R-:W-:Y:S01]  /*06a0*/  IADD3.X R7, PT, PT, R5, UR11, RZ, P1, !PT ;  /* 0x0000000b05077c10 */ /* 0x000fe20008ffe4ff */
[----:B--2---:R-:W-:-:S05]  /*06b0*/  FMUL R15, R15, R8 ;  /* 0x000000080f0f7220 */ /* 0x004fca0000400000 */
[----:B------:R-:W-:Y:S04]  /*06c0*/  STG.E desc[UR6][R6.64], R15 ;  /* 0x0000000f06007986 */ /* 0x000fe8000c101906 */
[----:B------:R-:W2:Y:S02]  /*06d0*/  LDG.E R8, desc[UR6][R12.64+0x4] ;  /* 0x000004060c087981 */ /* 0x000ea4000c1e1900 */
        /* <DEDUP_REMOVED lines=17> */
[----:B------:R-:W3:Y:S01]  /*07f0*/  LDG.E R8, desc[UR6][R12.64+0x1c] ;  /* 0x00001c060c087981 */ /* 0x000ee2000c1e1900 */
[----:B------:R-:W-:-:S05]  /*0800*/  IADD3 R9, P1, PT, R9, 0x8, RZ ;  /* 0x0000000809097810 */ /* 0x000fca0007f3e0ff */
[----:B------:R-:W-:Y:S02]  /*0810*/  IMAD.X R0, RZ, RZ, R0, P1 ;  /* 0x000000ffff007224 */ /* 0x000fe400008e0600 */
[----:B---3--:R-:W-:-:S05]  /*0820*/  FMUL R15, R17, R8 ;  /* 0x00000008110f7220 */ /* 0x008fca0000400000 */
[----:B------:R2:W-:Y:S02]  /*0830*/  STG.E desc[UR6][R6.64+0x1c], R15 ;  /* 0x00001c0f06007986 */ /* 0x0005e4000c101906 */
.L_x_2:
[----:B------:R-:W-:Y:S05]  /*0840*/  @!P0 EXIT ;  /* 0x000000000000894d */ /* 0x000fea0003800000 */
[----:B------:R-:W-:Y:S01]  /*0850*/  ISETP.GE.U32.AND P1, PT, R10, 0x4, PT ;  /* 0x000000040a00780c */ /* 0x000fe20003f26070 */
[----:B------:R-:W-:Y:S01]  /*0860*/  IMAD.MOV.U32 R10, RZ, RZ, RZ ;  /* 0x000000ffff0a7224 */ /* 0x000fe200078e00ff */
[----:B------:R-:W-:Y:S02]  /*0870*/  LOP3.LUT R8, R4, 0x3, RZ, 0xc0, !PT ;  /* 0x0000000304087812 */ /* 0x000fe400078ec0ff */
[----:B------:R-:W-:Y:S02]  /*0880*/  ISETP.GE.U32.AND.EX P1, PT, RZ, RZ, PT, P1 ;  /* 0x000000ffff00720c */ /* 0x000fe40003f26110 */
[----:B------:R-:W-:-:S04]  /*0890*/  ISETP.NE.U32.AND P0, PT, R8, RZ, PT ;  /* 0x000000ff0800720c */ /* 0x000fc80003f05070 */
[----:B------:R-:W-:-:S07]  /*08a0*/  ISETP.NE.AND.EX P0, PT, R10, RZ, PT, P0 ;  /* 0x000000ff0a00720c */ /* 0x000fce0003f05300 */
[----:B------:R-:W-:Y:S06]  /*08b0*/  @!P1 BRA `(.L_x_3) ;  /* 0x00000000005c9947 */ /* 0x000fec0003800000 */
[----:B------:R-:W0:Y:S01]  /*08c0*/  LDCU.128 UR8, c[0x0][0x380] ;  /* 0x00007000ff0877ac */ /* 0x000e220008000c00 */
[----:B------:R-:W-:-:S05]  /*08d0*/  IADD3 R4, P1, PT, R9, R2, RZ ;  /* 0x0000000209047210 */ /* 0x000fca0007f3e0ff */
[----:B--2---:R-:W-:Y:S02]  /*08e0*/  IMAD.X R5, R0, 0x1, R11, P1 ;  /* 0x0000000100057824 */ /* 0x004fe400008e060b */
[----:B-1----:R-:W-:-:S03]  /*08f0*/  IMAD.SHL.U32 R13, R4, 0x4, RZ ;  /* 0x00000004040d7824 */ /* 0x002fc600078e00ff */
[----:B------:R-:W-:Y:S02]  /*0900*/  SHF.L.U64.HI R5, R4, 0x2, R5 ;  /* 0x0000000204057819 */ /* 0x000fe40000010205 */
[----:B0-----:R-:W-:-:S04]  /*0910*/  IADD3 R6, P1, PT, R13, UR8, RZ ;  /* 0x000000080d067c10 */ /* 0x001fc8000ff3e0ff */
[----:B------:R-:W-:-:S05]  /*0920*/  IADD3.X R7, PT, PT, R5, UR9, RZ, P1, !PT ;  /* 0x0000000905077c10 */ /* 0x000fca0008ffe4ff */
[----:B------:R-:W2:Y:S01]  /*0930*/  LDG.E R12, desc[UR6][R6.64] ;  /* 0x00000006060c7981 */ /* 0x000ea2000c1e1900 */
[----:B------:R-:W-:-:S04]  /*0940*/  IADD3 R4, P1, PT, R13, UR10, RZ ;  /* 0x0000000a0d047c10 */ /* 0x000fc8000ff3e0ff */
[----:B------:R-:W-:Y:S01]  /*0950*/  IADD3.X R5, PT, PT, R5, UR11, RZ, P1, !PT ;  /* 0x0000000b05057c10 */ /* 0x000fe20008ffe4ff */
        /* <DEDUP_REMOVED lines=8> */
[----:B------:R-:W2:Y:S01]  /*09e0*/  LDG.E R12, desc[UR6][R6.64+0xc] ;  /* 0x00000c06060c7981 */ /* 0x000ea2000c1e1900 */
[----:B------:R-:W-:-:S05]  /*09f0*/  IADD3 R9, P1, PT, R9, 0x4, RZ ;  /* 0x0000000409097810 */ /* 0x000fca0007f3e0ff */
[----:B------:R-:W-:Y:S02]  /*0a00*/  IMAD.X R0, RZ, RZ, R0, P1 ;  /* 0x000000ffff007224 */ /* 0x000fe400008e0600 */
[----:B--2---:R-:W-:-:S05]  /*0a10*/  FMUL R15, R19, R12 ;  /* 0x0000000c130f7220 */ /* 0x004fca0000400000 */
[----:B------:R0:W-:Y:S02]  /*0a20*/  STG.E desc[UR6][R4.64+0xc], R15 ;  /* 0x00000c0f04007986 */ /* 0x0001e4000c101906 */
.L_x_3:
[----:B------:R-:W-:Y:S05]  /*0a30*/  @!P0 EXIT ;  /* 0x000000000000894d */ /* 0x000fea0003800000 */
[----:B------:R-:W3:Y:S01]  /*0a40*/  LDCU.128 UR8, c[0x0][0x380] ;  /* 0x00007000ff0877ac */ /* 0x000ee20008000c00 */
[----:B------:R-:W-:-:S05]  /*0a50*/  IADD3 R2, P0, PT, R9, R2, RZ ;  /* 0x0000000209027210 */ /* 0x000fca0007f1e0ff */
[----:B0-----:R-:W-:Y:S02]  /*0a60*/  IMAD.SHL.U32 R4, R2, 0x4, RZ ;  /* 0x0000000402047824 */ /* 0x001fe400078e00ff */
[----:B--2---:R-:W-:-:S05]  /*0a70*/  IMAD.X R5, R0, 0x1, R11, P0 ;  /* 0x0000000100057824 */ /* 0x004fca00000e060b */
[----:B------:R-:W-:Y:S02]  /*0a80*/  SHF.L.U64.HI R5, R2, 0x2, R5 ;  /* 0x0000000202057819 */ /* 0x000fe40000010205 */
[C---:B---3--:R-:W-:Y:S02]  /*0a90*/  IADD3 R6, P0, PT, R4.reuse, UR10, RZ ;  /* 0x0000000a04067c10 */ /* 0x048fe4000ff1e0ff */
[----:B------:R-:W-:Y:S02]  /*0aa0*/  IADD3 R4, P1, PT, R4, UR8, RZ ;  /* 0x0000000804047c10 */ /* 0x000fe4000ff3e0ff */
[C---:B------:R-:W-:Y:S02]  /*0ab0*/  IADD3.X R7, PT, PT, R5.reuse, UR11, RZ, P0, !PT ;  /* 0x0000000b05077c10 */ /* 0x040fe400087fe4ff */
[----:B------:R-:W-:-:S09]  /*0ac0*/  IADD3.X R5, PT, PT, R5, UR9, RZ, P1, !PT ;  /* 0x0000000905057c10 */ /* 0x000fd20008ffe4ff */
.L_x_4:
[----:B0-----:R-:W-:Y:S02]  /*0ad0*/  IMAD.MOV.U32 R2, RZ, RZ, R4 ;  /* 0x000000ffff027224 */ /* 0x001fe400078e0004 */
[----:B------:R-:W-:-:S05]  /*0ae0*/  IMAD.MOV.U32 R3, RZ, RZ, R5 ;  /* 0x000000ffff037224 */ /* 0x000fca00078e0005 */
[----:B------:R0:W1:Y:S01]  /*0af0*/  LDG.E R0, desc[UR6][R2.64] ;  /* 0x0000000602007981 */ /* 0x000062000c1e1900 */
[----:B------:R-:W-:Y:S02]  /*0b00*/  IADD3 R8, P0, PT, R8, -0x1, RZ ;  /* 0xffffffff08087810 */ /* 0x000fe40007f1e0ff */
[----:B------:R-:W-:Y:S02]  /*0b10*/  IADD3 R4, P2, PT, R4, 0x4, RZ ;  /* 0x0000000404047810 */ /* 0x000fe40007f5e0ff */
[----:B------:R-:W-:Y:S02]  /*0b20*/  IADD3.X R10, PT, PT, R10, -0x1, RZ, P0, !PT ;  /* 0xffffffff0a0a7810 */ /* 0x000fe400007fe4ff */
[----:B------:R-:W-:Y:S01]  /*0b30*/  ISETP.NE.U32.AND P0, PT, R8, RZ, PT ;  /* 0x000000ff0800720c */ /* 0x000fe20003f05070 */
[----:B------:R-:W-:Y:S02]  /*0b40*/  IMAD.X R5, RZ, RZ, R5, P2 ;  /* 0x000000ffff057224 */ /* 0x000fe400010e0605 */
[----:B0-----:R-:W-:Y:S01]  /*0b50*/  IMAD.MOV.U32 R2, RZ, RZ, R6 ;  /* 0x000000ffff027224 */ /* 0x001fe200078e0006 */
[----:B------:R-:W-:Y:S01]  /*0b60*/  ISETP.NE.AND.EX P0, PT, R10, RZ, PT, P0 ;  /* 0x000000ff0a00720c */ /* 0x000fe20003f05300 */
[----:B------:R-:W-:Y:S01]  /*0b70*/  IMAD.MOV.U32 R3, RZ, RZ, R7 ;  /* 0x000000ffff037224 */ /* 0x000fe200078e0007 */
[----:B------:R-:W-:-:S05]  /*0b80*/  IADD3 R6, P1, PT, R6, 0x4, RZ ;  /* 0x0000000406067810 */ /* 0x000fca0007f3e0ff */
[----:B------:R-:W-:Y:S02]  /*0b90*/  IMAD.X R7, RZ, RZ, R7, P1 ;  /* 0x000000ffff077224 */ /* 0x000fe400008e0607 */
[----:B-1----:R-:W-:-:S05]  /*0ba0*/  FMUL R15, R0, R15 ;  /* 0x0000000f000f7220 */ /* 0x002fca0000400000 */
[----:B------:R0:W-:Y:S01]  /*0bb0*/  STG.E desc[UR6][R2.64], R15 ;  /* 0x0000000f02007986 */ /* 0x0001e2000c101906 */
[----:B------:R-:W-:Y:S05]  /*0bc0*/  @P0 BRA `(.L_x_4) ;  /* 0xfffffffc00c00947 */ /* 0x000fea000383ffff */
[----:B------:R-:W-:Y:S05]  /*0bd0*/  EXIT ;  /* 0x000000000000794d */ /* 0x000fea0003800000 */
.L_x_5:
[----:B------:R-:W-:-:S00]  /*0be0*/  BRA `(.L_x_5) ;  /* 0xfffffffc00fc7947 */ /* 0x000fc0000383ffff */
[----:B------:R-:W-:-:S00]  /*0bf0*/  NOP ;  /* 0x0000000000007918 */ /* 0x000fc00000000000 */
        /* <DEDUP_REMOVED lines=8> */
.L_x_6:


//--------------------- .nv.shared.reserved.0     --------------------------
	.section	.nv.shared.reserved.0,"aw",@nobits
	.weak		__nv_reservedSMEM_offset_0_alias
	.size		__nv_reservedSMEM_offset_0_alias, 0, 64
	.other		__nv_reservedSMEM_offset_0_alias,@"STO_CUDA_RESERVED_SHARED STV_DEFAULT"
__nv_reservedSMEM_offset_0_alias:
	.zero		0
	.zero		64


//--------------------- .nv.constant0._Z14cumprod_kernelPKfPfl --------------------------
	.section	.nv.constant0._Z14cumprod_kernelPKfPfl,"a",@progbits
	.sectionflags	@""
	.align	4
.nv.constant0._Z14cumprod_kernelPKfPfl:
	.zero		920


//--------------------- SYMBOLS --------------------------

	.type		.nv.reservedSmem.offset0,@object
	.size		.nv.reservedSmem.offset0,0x4
